	.headerflags	@"EF_CUDA_TEXMODE_UNIFIED EF_CUDA_64BIT_ADDRESS EF_CUDA_ACCELERATORS EF_CUDA_SM90 EF_CUDA_VIRTUAL_SM(EF_CUDA_SM90)"
	.elftype	@"ET_EXEC"


//--------------------- .nv.info                  --------------------------
	.section	.nv.info,"",@"SHT_CUDA_INFO"
	.align	4


	//----- nvinfo : EIATTR_REGCOUNT
	.align		4
        /*0000*/ 	.byte	0x04, 0x2f
        /*0002*/ 	.short	(.L_1 - .L_0)
	.align		4
.L_0:
        /*0004*/ 	.word	index@(triton_poi_fused_convolution_relu_33)
        /*0008*/ 	.word	0x00000012


	//----- nvinfo : EIATTR_MIN_STACK_SIZE
	.align		4
.L_1:
        /*000c*/ 	.byte	0x04, 0x12
        /*000e*/ 	.short	(.L_3 - .L_2)
	.align		4
.L_2:
        /*0010*/ 	.word	index@(triton_poi_fused_convolution_relu_33)
        /*0014*/ 	.word	0x00000000


	//----- nvinfo : EIATTR_FRAME_SIZE
	.align		4
.L_3:
        /*0018*/ 	.byte	0x04, 0x11
        /*001a*/ 	.short	(.L_5 - .L_4)
	.align		4
.L_4:
        /*001c*/ 	.word	index@(triton_poi_fused_convolution_relu_33)
        /*0020*/ 	.word	0x00000000


	//----- nvinfo : EIATTR_MIN_STACK_SIZE
	.align		4
.L_5:
        /*0024*/ 	.byte	0x04, 0x12
        /*0026*/ 	.short	(.L_7 - .L_6)
	.align		4
.L_6:
        /*0028*/ 	.word	index@(triton_poi_fused_convolution_relu_33)
        /*002c*/ 	.word	0x00000000
.L_7:


//--------------------- .nv.info.triton_poi_fused_convolution_relu_33 --------------------------
	.section	.nv.info.triton_poi_fused_convolution_relu_33,"",@"SHT_CUDA_INFO"
	.sectionflags	@""
	.align	4


	//----- nvinfo : EIATTR_CUDA_API_VERSION
	.align		4
        /*0000*/ 	.byte	0x04, 0x37
        /*0002*/ 	.short	(.L_9 - .L_8)
.L_8:
        /*0004*/ 	.word	0x0000007c


	//----- nvinfo : EIATTR_KPARAM_INFO
	.align		4
.L_9:
        /*0008*/ 	.byte	0x04, 0x17
        /*000a*/ 	.short	(.L_11 - .L_10)
.L_10:
        /*000c*/ 	.word	0x00000000
        /*0010*/ 	.short	0x0002
        /*0012*/ 	.short	0x0010
        /*0014*/ 	.byte	0x00, 0xf0, 0x11, 0x00


	//----- nvinfo : EIATTR_KPARAM_INFO
	.align		4
.L_11:
        /*0018*/ 	.byte	0x04, 0x17
        /*001a*/ 	.short	(.L_13 - .L_12)
.L_12:
        /*001c*/ 	.word	0x00000000
        /*0020*/ 	.short	0x0001
        /*0022*/ 	.short	0x0008
        /*0024*/ 	.byte	0x00, 0xf4, 0x21, 0x00


	//----- nvinfo : EIATTR_KPARAM_INFO
	.align		4
.L_13:
        /*0028*/ 	.byte	0x04, 0x17
        /*002a*/ 	.short	(.L_15 - .L_14)
.L_14:
        /*002c*/ 	.word	0x00000000
        /*0030*/ 	.short	0x0000
        /*0032*/ 	.short	0x0000
        /*0034*/ 	.byte	0x00, 0xf4, 0x21, 0x00


	//----- nvinfo : EIATTR_SPARSE_MMA_MASK
	.align		4
.L_15:
        /*0038*/ 	.byte	0x03, 0x50
        /*003a*/ 	.short	0x0000


	//----- nvinfo : EIATTR_MAXREG_COUNT
	.align		4
        /*003c*/ 	.byte	0x03, 0x1b
        /*003e*/ 	.short	0x00ff


	//----- nvinfo : EIATTR_EXIT_INSTR_OFFSETS
	.align		4
        /*0040*/ 	.byte	0x04, 0x1c
        /*0042*/ 	.short	(.L_17 - .L_16)


	//   ....[0]....
.L_16:
        /*0044*/ 	.word	0x00000360


	//----- nvinfo : EIATTR_REQNTID
	.align		4
.L_17:
        /*0048*/ 	.byte	0x04, 0x10
        /*004a*/ 	.short	(.L_19 - .L_18)
.L_18:
        /*004c*/ 	.word	0x00000080
        /*0050*/ 	.word	0x00000001
        /*0054*/ 	.word	0x00000001


	//----- nvinfo : EIATTR_CBANK_PARAM_SIZE
	.align		4
.L_19:
        /*0058*/ 	.byte	0x03, 0x19
        /*005a*/ 	.short	0x0014


	//----- nvinfo : EIATTR_PARAM_CBANK
	.align		4
        /*005c*/ 	.byte	0x04, 0x0a
        /*005e*/ 	.short	(.L_21 - .L_20)
	.align		4
.L_20:
        /*0060*/ 	.word	index@(.nv.constant0.triton_poi_fused_convolution_relu_33)
        /*0064*/ 	.short	0x0210
        /*0066*/ 	.short	0x0014


	//----- nvinfo : EIATTR_SW_WAR
	.align		4
.L_21:
        /*0068*/ 	.byte	0x04, 0x36
        /*006a*/ 	.short	(.L_23 - .L_22)
.L_22:
        /*006c*/ 	.word	0x00000008
.L_23:


//--------------------- .nv.callgraph             --------------------------
	.section	.nv.callgraph,"",@"SHT_CUDA_CALLGRAPH"
	.align	4
	.sectionentsize	8
	.align		4
        /*0000*/ 	.word	0x00000000
	.align		4
        /*0004*/ 	.word	0xffffffff
	.align		4
        /*0008*/ 	.word	0x00000000
	.align		4
        /*000c*/ 	.word	0xfffffffe
	.align		4
        /*0010*/ 	.word	0x00000000
	.align		4
        /*0014*/ 	.word	0xfffffffd
	.align		4
        /*0018*/ 	.word	0x00000000
	.align		4
        /*001c*/ 	.word	0xfffffffc


//--------------------- .text.triton_poi_fused_convolution_relu_33 --------------------------
	.section	.text.triton_poi_fused_convolution_relu_33,"ax",@progbits
	.align	128
        .global         triton_poi_fused_convolution_relu_33
        .type           triton_poi_fused_convolution_relu_33,@function
        .size           triton_poi_fused_convolution_relu_33,(.L_x_1 - triton_poi_fused_convolution_relu_33)
        .other          triton_poi_fused_convolution_relu_33,@"STO_CUDA_ENTRY STV_DEFAULT"
triton_poi_fused_convolution_relu_33:
.text.triton_poi_fused_convolution_relu_33:
[----:B------:R-:W-:Y:S01]  /*0000*/  LDC R1, c[0x0][0x28] ;  /* 0x00000a00ff017b82 */ /* 0x000fe20000000800 */
[----:B------:R-:W1:Y:S07]  /*0010*/  S2R R0, SR_TID.X ;  /* 0x0000000000007919 */ /* 0x000e6e0000002100 */
[----:B------:R-:W2:Y:S01]  /*0020*/  LDC.64 R2, c[0x0][0x218] ;  /* 0x00008600ff027b82 */ /* 0x000ea20000000a00 */
[----:B------:R-:W-:Y:S01]  /*0030*/  ULDC.64 UR4, c[0x0][0x208] ;  /* 0x0000820000047ab9 */ /* 0x000fe20000000a00 */
[----:B------:R-:W3:Y:S06]  /*0040*/  S2R R5, SR_CTAID.X ;  /* 0x0000000000057919 */ /* 0x000eec0000002500 */
[----:B------:R-:W4:Y:S01]  /*0050*/  LDC.64 R8, c[0x0][0x210] ;  /* 0x00008400ff087b82 */ /* 0x000f220000000a00 */
[----:B-1----:R-:W-:Y:S01]  /*0060*/  IMAD.SHL.U32 R0, R0, 0x4, RZ ;  /* 0x0000000400007824 */ /* 0x002fe200078e00ff */
[----:B---3--:R-:W-:-:S04]  /*0070*/  SHF.R.S32.HI R4, RZ, 0x15, R5 ;  /* 0x00000015ff047819 */ /* 0x008fc80000011405 */
[----:B------:R-:W-:Y:S02]  /*0080*/  LOP3.LUT R0, R0, 0x1fc, RZ, 0xc0, !PT ;  /* 0x000001fc00007812 */ /* 0x000fe400078ec0ff */
[----:B------:R-:W-:-:S03]  /*0090*/  SGXT R4, R4, 0x1 ;  /* 0x000000010404781a */ /* 0x000fc60000000200 */
[----:B------:R-:W-:-:S04]  /*00a0*/  IMAD R5, R5, 0x400, R0 ;  /* 0x0000040005057824 */ /* 0x000fc800078e0200 */
[----:B----4-:R-:W-:Y:S01]  /*00b0*/  IMAD.WIDE R8, R5, 0x4, R8 ;  /* 0x0000000405087825 */ /* 0x010fe200078e0208 */
[----:B------:R-:W-:-:S04]  /*00c0*/  LEA.HI R4, R4, R5, RZ, 0x8 ;  /* 0x0000000504047211 */ /* 0x000fc800078f40ff */
[----:B------:R-:W-:Y:S01]  /*00d0*/  SHF.R.S32.HI R0, RZ, 0x8, R4 ;  /* 0x00000008ff007819 */ /* 0x000fe20000011404 */
[----:B------:R-:W-:-:S03]  /*00e0*/  VIADD R4, R4, 0x200 ;  /* 0x0000020004047836 */ /* 0x000fc60000000000 */
[----:B------:R-:W-:Y:S02]  /*00f0*/  LEA.HI R6, R0, R0, RZ, 0x8 ;  /* 0x0000000000067211 */ /* 0x000fe400078f40ff */
[----:B------:R-:W-:Y:S02]  /*0100*/  SHF.R.S32.HI R4, RZ, 0x8, R4 ;  /* 0x00000008ff047819 */ /* 0x000fe40000011404 */
[----:B------:R-:W-:Y:S02]  /*0110*/  LOP3.LUT R7, R6, 0xffffff00, RZ, 0xc0, !PT ;  /* 0xffffff0006077812 */ /* 0x000fe400078ec0ff */
[----:B------:R-:W-:-:S03]  /*0120*/  LEA.HI R6, R4, R4, RZ, 0x8 ;  /* 0x0000000404067211 */ /* 0x000fc600078f40ff */
[----:B------:R-:W-:Y:S01]  /*0130*/  IMAD.IADD R7, R0, 0x1, -R7 ;  /* 0x0000000100077824 */ /* 0x000fe200078e0a07 */
[----:B------:R-:W-:-:S03]  /*0140*/  LOP3.LUT R13, R6, 0xffffff00, RZ, 0xc0, !PT ;  /* 0xffffff00060d7812 */ /* 0x000fc600078ec0ff */
[----:B--2---:R-:W-:-:S04]  /*0150*/  IMAD.WIDE R10, R7, 0x4, R2 ;  /* 0x00000004070a7825 */ /* 0x004fc800078e0202 */
[----:B------:R-:W-:Y:S02]  /*0160*/  IMAD.IADD R13, R4, 0x1, -R13 ;  /* 0x00000001040d7824 */ /* 0x000fe400078e0a0d */
[----:B------:R-:W2:Y:S02]  /*0170*/  LDG.E.128 R4, desc[UR4][R8.64] ;  /* 0x0000000408047981 */ /* 0x000ea4000c1e1d00 */
[----:B------:R-:W-:Y:S02]  /*0180*/  IMAD.WIDE R2, R13, 0x4, R2 ;  /* 0x000000040d027825 */ /* 0x000fe400078e0202 */
[----:B------:R-:W2:Y:S04]  /*0190*/  LDG.E.EL R10, desc[UR4][R10.64] ;  /* 0x000000040a0a7981 */ /* 0x000ea8000c2e1900 */
[----:B------:R-:W3:Y:S04]  /*01a0*/  LDG.E.EL R2, desc[UR4][R2.64] ;  /* 0x0000000402027981 */ /* 0x000ee8000c2e1900 */
[----:B------:R-:W3:Y:S01]  /*01b0*/  LDG.E.128 R12, desc[UR4][R8.64+0x800] ;  /* 0x00080004080c7981 */ /* 0x000ee2000c1e1d00 */
[CC--:B--2---:R-:W-:Y:S01]  /*01c0*/  FSETP.GEU.AND P6, PT, R5.reuse, -R10.reuse, PT ;  /* 0x8000000a0500720b */ /* 0x0c4fe20003fce000 */
[--C-:B------:R-:W-:Y:S01]  /*01d0*/  FADD R5, R5, R10.reuse ;  /* 0x0000000a05057221 */ /* 0x100fe20000000000 */
[CC--:B------:R-:W-:Y:S01]  /*01e0*/  FSETP.GEU.AND P0, PT, R6.reuse, -R10.reuse, PT ;  /* 0x8000000a0600720b */ /* 0x0c0fe20003f0e000 */
[--C-:B------:R-:W-:Y:S01]  /*01f0*/  FADD R6, R6, R10.reuse ;  /* 0x0000000a06067221 */ /* 0x100fe20000000000 */
[C---:B------:R-:W-:Y:S01]  /*0200*/  FSETP.GEU.AND P1, PT, R7.reuse, -R10, PT ;  /* 0x8000000a0700720b */ /* 0x040fe20003f2e000 */
[----:B------:R-:W-:Y:S01]  /*0210*/  FADD R7, R7, R10 ;  /* 0x0000000a07077221 */ /* 0x000fe20000000000 */
[----:B------:R-:W-:-:S02]  /*0220*/  SEL R5, R5, RZ, P6 ;  /* 0x000000ff05057207 */ /* 0x000fc40003000000 */
[CC--:B---3--:R-:W-:Y:S01]  /*0230*/  FSETP.GEU.AND P3, PT, R13.reuse, -R2.reuse, PT ;  /* 0x800000020d00720b */ /* 0x0c8fe20003f6e000 */
[--C-:B------:R-:W-:Y:S01]  /*0240*/  FADD R13, R13, R2.reuse ;  /* 0x000000020d0d7221 */ /* 0x100fe20000000000 */
[CC--:B------:R-:W-:Y:S01]  /*0250*/  FSETP.GEU.AND P4, PT, R14.reuse, -R2.reuse, PT ;  /* 0x800000020e00720b */ /* 0x0c0fe20003f8e000 */
[--C-:B------:R-:W-:Y:S01]  /*0260*/  FADD R14, R14, R2.reuse ;  /* 0x000000020e0e7221 */ /* 0x100fe20000000000 */
[C---:B------:R-:W-:Y:S01]  /*0270*/  FSETP.GEU.AND P5, PT, R15.reuse, -R2, PT ;  /* 0x800000020f00720b */ /* 0x040fe20003fae000 */
[----:B------:R-:W-:Y:S01]  /*0280*/  FADD R15, R15, R2 ;  /* 0x000000020f0f7221 */ /* 0x000fe20000000000 */
[C---:B------:R-:W-:Y:S01]  /*0290*/  FSETP.GEU.AND P2, PT, R4.reuse, -R10, PT ;  /* 0x8000000a0400720b */ /* 0x040fe20003f4e000 */
[----:B------:R-:W-:Y:S01]  /*02a0*/  FADD R4, R4, R10 ;  /* 0x0000000a04047221 */ /* 0x000fe20000000000 */
[C---:B------:R-:W-:Y:S01]  /*02b0*/  FSETP.GEU.AND P6, PT, R12.reuse, -R2, PT ;  /* 0x800000020c00720b */ /* 0x040fe20003fce000 */
[----:B------:R-:W-:Y:S01]  /*02c0*/  FADD R2, R12, R2 ;  /* 0x000000020c027221 */ /* 0x000fe20000000000 */
[----:B------:R-:W-:-:S02]  /*02d0*/  SEL R6, R6, RZ, P0 ;  /* 0x000000ff06067207 */ /* 0x000fc40000000000 */
[----:B------:R-:W-:Y:S02]  /*02e0*/  SEL R7, R7, RZ, P1 ;  /* 0x000000ff07077207 */ /* 0x000fe40000800000 */
[----:B------:R-:W-:Y:S02]  /*02f0*/  SEL R4, R4, RZ, P2 ;  /* 0x000000ff04047207 */ /* 0x000fe40001000000 */
[----:B------:R-:W-:Y:S02]  /*0300*/  SEL R13, R13, RZ, P3 ;  /* 0x000000ff0d0d7207 */ /* 0x000fe40001800000 */
[----:B------:R-:W-:Y:S01]  /*0310*/  SEL R14, R14, RZ, P4 ;  /* 0x000000ff0e0e7207 */ /* 0x000fe20002000000 */
[----:B------:R-:W-:Y:S01]  /*0320*/  STG.E.128 desc[UR4][R8.64], R4 ;  /* 0x0000000408007986 */ /* 0x000fe2000c101d04 */
[----:B------:R-:W-:Y:S02]  /*0330*/  SEL R15, R15, RZ, P5 ;  /* 0x000000ff0f0f7207 */ /* 0x000fe40002800000 */
[----:B------:R-:W-:-:S05]  /*0340*/  SEL R12, R2, RZ, P6 ;  /* 0x000000ff020c7207 */ /* 0x000fca0003000000 */
[----:B------:R-:W-:Y:S01]  /*0350*/  STG.E.128 desc[UR4][R8.64+0x800], R12 ;  /* 0x0008000c08007986 */ /* 0x000fe2000c101d04 */
[----:B------:R-:W-:Y:S05]  /*0360*/  EXIT ;  /* 0x000000000000794d */ /* 0x000fea0003800000 */
.L_x_0:
[----:B------:R-:W-:-:S00]  /*0370*/  BRA `(.L_x_0) ;  /* 0xfffffffc00fc7947 */ /* 0x000fc0000383ffff */
[----:B------:R-:W-:-:S00]  /*0380*/  NOP ;  /* 0x0000000000007918 */ /* 0x000fc00000000000 */
[----:B------:R-:W-:-:S00]  /*0390*/  NOP ;  /* 0x0000000000007918 */ /* 0x000fc00000000000 */
[----:B------:R-:W-:-:S00]  /*03a0*/  NOP ;  /* 0x0000000000007918 */ /* 0x000fc00000000000 */
[----:B------:R-:W-:-:S00]  /*03b0*/  NOP ;  /* 0x0000000000007918 */ /* 0x000fc00000000000 */
[----:B------:R-:W-:-:S00]  /*03c0*/  NOP ;  /* 0x0000000000007918 */ /* 0x000fc00000000000 */
[----:B------:R-:W-:-:S00]  /*03d0*/  NOP ;  /* 0x0000000000007918 */ /* 0x000fc00000000000 */
[----:B------:R-:W-:-:S00]  /*03e0*/  NOP ;  /* 0x0000000000007918 */ /* 0x000fc00000000000 */
[----:B------:R-:W-:-:S00]  /*03f0*/  NOP ;  /* 0x0000000000007918 */ /* 0x000fc00000000000 */
.L_x_1:


//--------------------- .nv.constant0.triton_poi_fused_convolution_relu_33 --------------------------
	.section	.nv.constant0.triton_poi_fused_convolution_relu_33,"a",@progbits
	.sectionflags	@""
	.align	4
.nv.constant0.triton_poi_fused_convolution_relu_33:
	.zero		548
